//
// Generated by NVIDIA NVVM Compiler
//
// Compiler Build ID: CL-36424714
// Cuda compilation tools, release 13.0, V13.0.88
// Based on NVVM 20.0.0
//

.version 9.0
.target sm_100
.address_size 64

	// .globl	_Z15MatAdd_StandardPKfS0_Pfi

.visible .entry _Z15MatAdd_StandardPKfS0_Pfi(
	.param .u64 .ptr .align 1 _Z15MatAdd_StandardPKfS0_Pfi_param_0,
	.param .u64 .ptr .align 1 _Z15MatAdd_StandardPKfS0_Pfi_param_1,
	.param .u64 .ptr .align 1 _Z15MatAdd_StandardPKfS0_Pfi_param_2,
	.param .u32 _Z15MatAdd_StandardPKfS0_Pfi_param_3
)
{
	.reg .pred 	%p<2>;
	.reg .b32 	%r<14>;
	.reg .b32 	%f<4>;
	.reg .b64 	%rd<11>;

	ld.param.u64 	%rd1, [_Z15MatAdd_StandardPKfS0_Pfi_param_0];
	ld.param.u64 	%rd2, [_Z15MatAdd_StandardPKfS0_Pfi_param_1];
	ld.param.u64 	%rd3, [_Z15MatAdd_StandardPKfS0_Pfi_param_2];
	ld.param.u32 	%r4, [_Z15MatAdd_StandardPKfS0_Pfi_param_3];
	mov.u32 	%r5, %ctaid.x;
	mov.u32 	%r6, %ntid.x;
	mov.u32 	%r7, %tid.x;
	mad.lo.s32 	%r1, %r5, %r6, %r7;
	mov.u32 	%r8, %ctaid.y;
	mov.u32 	%r9, %ntid.y;
	mov.u32 	%r10, %tid.y;
	mad.lo.s32 	%r11, %r8, %r9, %r10;
	max.s32 	%r12, %r1, %r11;
	setp.ge.s32 	%p1, %r12, %r4;
	@%p1 bra 	$L__BB0_2;
	cvta.to.global.u64 	%rd4, %rd1;
	cvta.to.global.u64 	%rd5, %rd2;
	cvta.to.global.u64 	%rd6, %rd3;
	mad.lo.s32 	%r13, %r4, %r11, %r1;
	mul.wide.s32 	%rd7, %r13, 4;
	add.s64 	%rd8, %rd4, %rd7;
	ld.global.nc.f32 	%f1, [%rd8];
	add.s64 	%rd9, %rd5, %rd7;
	ld.global.nc.f32 	%f2, [%rd9];
	add.f32 	%f3, %f1, %f2;
	add.s64 	%rd10, %rd6, %rd7;
	st.global.f32 	[%rd10], %f3;
$L__BB0_2:
	ret;

}
	// .globl	_Z21MatAdd_Cluster_StaticPKfS0_Pfi
.visible .entry _Z21MatAdd_Cluster_StaticPKfS0_Pfi(
	.param .u64 .ptr .align 1 _Z21MatAdd_Cluster_StaticPKfS0_Pfi_param_0,
	.param .u64 .ptr .align 1 _Z21MatAdd_Cluster_StaticPKfS0_Pfi_param_1,
	.param .u64 .ptr .align 1 _Z21MatAdd_Cluster_StaticPKfS0_Pfi_param_2,
	.param .u32 _Z21MatAdd_Cluster_StaticPKfS0_Pfi_param_3
)
.explicitcluster
.reqnctapercluster 2, 1, 1
{
	.reg .pred 	%p<2>;
	.reg .b32 	%r<14>;
	.reg .b32 	%f<4>;
	.reg .b64 	%rd<11>;

	ld.param.u64 	%rd1, [_Z21MatAdd_Cluster_StaticPKfS0_Pfi_param_0];
	ld.param.u64 	%rd2, [_Z21MatAdd_Cluster_StaticPKfS0_Pfi_param_1];
	ld.param.u64 	%rd3, [_Z21MatAdd_Cluster_StaticPKfS0_Pfi_param_2];
	ld.param.u32 	%r4, [_Z21MatAdd_Cluster_StaticPKfS0_Pfi_param_3];
	mov.u32 	%r5, %ctaid.x;
	mov.u32 	%r6, %ntid.x;
	mov.u32 	%r7, %tid.x;
	mad.lo.s32 	%r1, %r5, %r6, %r7;
	mov.u32 	%r8, %ctaid.y;
	mov.u32 	%r9, %ntid.y;
	mov.u32 	%r10, %tid.y;
	mad.lo.s32 	%r11, %r8, %r9, %r10;
	max.s32 	%r12, %r1, %r11;
	setp.ge.s32 	%p1, %r12, %r4;
	@%p1 bra 	$L__BB1_2;
	cvta.to.global.u64 	%rd4, %rd1;
	cvta.to.global.u64 	%rd5, %rd2;
	cvta.to.global.u64 	%rd6, %rd3;
	mad.lo.s32 	%r13, %r4, %r11, %r1;
	mul.wide.s32 	%rd7, %r13, 4;
	add.s64 	%rd8, %rd4, %rd7;
	ld.global.nc.f32 	%f1, [%rd8];
	add.s64 	%rd9, %rd5, %rd7;
	ld.global.nc.f32 	%f2, [%rd9];
	add.f32 	%f3, %f1, %f2;
	add.s64 	%rd10, %rd6, %rd7;
	st.global.f32 	[%rd10], %f3;
$L__BB1_2:
	ret;

}
	// .globl	_Z22MatAdd_Cluster_DynamicPKfS0_Pfi
.visible .entry _Z22MatAdd_Cluster_DynamicPKfS0_Pfi(
	.param .u64 .ptr .align 1 _Z22MatAdd_Cluster_DynamicPKfS0_Pfi_param_0,
	.param .u64 .ptr .align 1 _Z22MatAdd_Cluster_DynamicPKfS0_Pfi_param_1,
	.param .u64 .ptr .align 1 _Z22MatAdd_Cluster_DynamicPKfS0_Pfi_param_2,
	.param .u32 _Z22MatAdd_Cluster_DynamicPKfS0_Pfi_param_3
)
{
	.reg .pred 	%p<2>;
	.reg .b32 	%r<14>;
	.reg .b32 	%f<4>;
	.reg .b64 	%rd<11>;

	ld.param.u64 	%rd1, [_Z22MatAdd_Cluster_DynamicPKfS0_Pfi_param_0];
	ld.param.u64 	%rd2, [_Z22MatAdd_Cluster_DynamicPKfS0_Pfi_param_1];
	ld.param.u64 	%rd3, [_Z22MatAdd_Cluster_DynamicPKfS0_Pfi_param_2];
	ld.param.u32 	%r4, [_Z22MatAdd_Cluster_DynamicPKfS0_Pfi_param_3];
	mov.u32 	%r5, %ctaid.x;
	mov.u32 	%r6, %ntid.x;
	mov.u32 	%r7, %tid.x;
	mad.lo.s32 	%r1, %r5, %r6, %r7;
	mov.u32 	%r8, %ctaid.y;
	mov.u32 	%r9, %ntid.y;
	mov.u32 	%r10, %tid.y;
	mad.lo.s32 	%r11, %r8, %r9, %r10;
	max.s32 	%r12, %r1, %r11;
	setp.ge.s32 	%p1, %r12, %r4;
	@%p1 bra 	$L__BB2_2;
	cvta.to.global.u64 	%rd4, %rd1;
	cvta.to.global.u64 	%rd5, %rd2;
	cvta.to.global.u64 	%rd6, %rd3;
	mad.lo.s32 	%r13, %r4, %r11, %r1;
	mul.wide.s32 	%rd7, %r13, 4;
	add.s64 	%rd8, %rd4, %rd7;
	ld.global.nc.f32 	%f1, [%rd8];
	add.s64 	%rd9, %rd5, %rd7;
	ld.global.nc.f32 	%f2, [%rd9];
	add.f32 	%f3, %f1, %f2;
	add.s64 	%rd10, %rd6, %rd7;
	st.global.f32 	[%rd10], %f3;
$L__BB2_2:
	ret;

}
	// .globl	_Z23MatAdd_BlocksAsClustersPKfS0_Pfi
.visible .entry _Z23MatAdd_BlocksAsClustersPKfS0_Pfi(
	.param .u64 .ptr .align 1 _Z23MatAdd_BlocksAsClustersPKfS0_Pfi_param_0,
	.param .u64 .ptr .align 1 _Z23MatAdd_BlocksAsClustersPKfS0_Pfi_param_1,
	.param .u64 .ptr .align 1 _Z23MatAdd_BlocksAsClustersPKfS0_Pfi_param_2,
	.param .u32 _Z23MatAdd_BlocksAsClustersPKfS0_Pfi_param_3
)
.blocksareclusters
.reqntid 16, 16, 1
.reqnctapercluster 2, 1, 1
{
	.reg .pred 	%p<2>;
	.reg .b32 	%r<14>;
	.reg .b32 	%f<4>;
	.reg .b64 	%rd<11>;

	ld.param.u64 	%rd1, [_Z23MatAdd_BlocksAsClustersPKfS0_Pfi_param_0];
	ld.param.u64 	%rd2, [_Z23MatAdd_BlocksAsClustersPKfS0_Pfi_param_1];
	ld.param.u64 	%rd3, [_Z23MatAdd_BlocksAsClustersPKfS0_Pfi_param_2];
	ld.param.u32 	%r4, [_Z23MatAdd_BlocksAsClustersPKfS0_Pfi_param_3];
	mov.u32 	%r5, %ctaid.x;
	shl.b32 	%r6, %r5, 4;
	mov.u32 	%r7, %tid.x;
	add.s32 	%r1, %r6, %r7;
	mov.u32 	%r8, %ctaid.y;
	shl.b32 	%r9, %r8, 4;
	mov.u32 	%r10, %tid.y;
	add.s32 	%r11, %r9, %r10;
	max.s32 	%r12, %r1, %r11;
	setp.ge.s32 	%p1, %r12, %r4;
	@%p1 bra 	$L__BB3_2;
	cvta.to.global.u64 	%rd4, %rd1;
	cvta.to.global.u64 	%rd5, %rd2;
	cvta.to.global.u64 	%rd6, %rd3;
	mad.lo.s32 	%r13, %r4, %r11, %r1;
	mul.wide.s32 	%rd7, %r13, 4;
	add.s64 	%rd8, %rd4, %rd7;
	ld.global.nc.f32 	%f1, [%rd8];
	add.s64 	%rd9, %rd5, %rd7;
	ld.global.nc.f32 	%f2, [%rd9];
	add.f32 	%f3, %f1, %f2;
	add.s64 	%rd10, %rd6, %rd7;
	st.global.f32 	[%rd10], %f3;
$L__BB3_2:
	ret;

}


// ===== COMPILED SASS (sm_100) =====

	.target	sm_100

	.elftype	@"ET_EXEC"


//--------------------- .note.nv.tkinfo           --------------------------
	.section	.note.nv.tkinfo,"",@"SHT_NOTE"
	.sectionflags	@"SHF_NOTE_NV_TKINFO"
	.tkinfo
        /*0018*/ 	.word	0x00000002
        /*0030*/ 	.string	""
        /*0030*/ 	.string	"ptxas"
        /*0030*/ 	.string	"Cuda compilation tools, release 13.0, V13.0.88"
        /*0030*/ 	.string	"Build cuda_13.0.r13.0/compiler.36424714_0"
        /*0030*/ 	.string	"-arch sm_100 -m 64 "



//--------------------- .note.nv.cuinfo           --------------------------
	.section	.note.nv.cuinfo,"",@"SHT_NOTE"
	.sectionflags	@"SHF_NOTE_NV_CUINFO"
        /*0018*/ 	.short	0x0002
        /*001a*/ 	.short	0x0064
        /*001c*/ 	.short	0x0082
	.zero		2


//--------------------- .nv.info                  --------------------------
	.section	.nv.info,"",@"SHT_CUDA_INFO"
	.align	4


	//----- nvinfo : EIATTR_REGCOUNT
	.align		4
        /*0000*/ 	.byte	0x04, 0x2f
        /*0002*/ 	.short	(.L_1 - .L_0)
	.align		4
.L_0:
        /*0004*/ 	.word	index@(_Z15MatAdd_StandardPKfS0_Pfi)
        /*0008*/ 	.word	0x0000000c


	//----- nvinfo : EIATTR_FRAME_SIZE
	.align		4
.L_1:
        /*000c*/ 	.byte	0x04, 0x11
        /*000e*/ 	.short	(.L_3 - .L_2)
	.align		4
.L_2:
        /*0010*/ 	.word	index@(_Z15MatAdd_StandardPKfS0_Pfi)
        /*0014*/ 	.word	0x00000000


	//----- nvinfo : EIATTR_REGCOUNT
	.align		4
.L_3:
        /*0018*/ 	.byte	0x04, 0x2f
        /*001a*/ 	.short	(.L_5 - .L_4)
	.align		4
.L_4:
        /*001c*/ 	.word	index@(_Z21MatAdd_Cluster_StaticPKfS0_Pfi)
        /*0020*/ 	.word	0x0000000c


	//----- nvinfo : EIATTR_FRAME_SIZE
	.align		4
.L_5:
        /*0024*/ 	.byte	0x04, 0x11
        /*0026*/ 	.short	(.L_7 - .L_6)
	.align		4
.L_6:
        /*0028*/ 	.word	index@(_Z21MatAdd_Cluster_StaticPKfS0_Pfi)
        /*002c*/ 	.word	0x00000000


	//----- nvinfo : EIATTR_REGCOUNT
	.align		4
.L_7:
        /*0030*/ 	.byte	0x04, 0x2f
        /*0032*/ 	.short	(.L_9 - .L_8)
	.align		4
.L_8:
        /*0034*/ 	.word	index@(_Z22MatAdd_Cluster_DynamicPKfS0_Pfi)
        /*0038*/ 	.word	0x0000000c


	//----- nvinfo : EIATTR_FRAME_SIZE
	.align		4
.L_9:
        /*003c*/ 	.byte	0x04, 0x11
        /*003e*/ 	.short	(.L_11 - .L_10)
	.align		4
.L_10:
        /*0040*/ 	.word	index@(_Z22MatAdd_Cluster_DynamicPKfS0_Pfi)
        /*0044*/ 	.word	0x00000000


	//----- nvinfo : EIATTR_REGCOUNT
	.align		4
.L_11:
        /*0048*/ 	.byte	0x04, 0x2f
        /*004a*/ 	.short	(.L_13 - .L_12)
	.align		4
.L_12:
        /*004c*/ 	.word	index@(_Z23MatAdd_BlocksAsClustersPKfS0_Pfi)
        /*0050*/ 	.word	0x0000000c


	//----- nvinfo : EIATTR_FRAME_SIZE
	.align		4
.L_13:
        /*0054*/ 	.byte	0x04, 0x11
        /*0056*/ 	.short	(.L_15 - .L_14)
	.align		4
.L_14:
        /*0058*/ 	.word	index@(_Z23MatAdd_BlocksAsClustersPKfS0_Pfi)
        /*005c*/ 	.word	0x00000000


	//----- nvinfo : EIATTR_MIN_STACK_SIZE
	.align		4
.L_15:
        /*0060*/ 	.byte	0x04, 0x12
        /*0062*/ 	.short	(.L_17 - .L_16)
	.align		4
.L_16:
        /*0064*/ 	.word	index@(_Z23MatAdd_BlocksAsClustersPKfS0_Pfi)
        /*0068*/ 	.word	0x00000000


	//----- nvinfo : EIATTR_MIN_STACK_SIZE
	.align		4
.L_17:
        /*006c*/ 	.byte	0x04, 0x12
        /*006e*/ 	.short	(.L_19 - .L_18)
	.align		4
.L_18:
        /*0070*/ 	.word	index@(_Z22MatAdd_Cluster_DynamicPKfS0_Pfi)
        /*0074*/ 	.word	0x00000000


	//----- nvinfo : EIATTR_MIN_STACK_SIZE
	.align		4
.L_19:
        /*0078*/ 	.byte	0x04, 0x12
        /*007a*/ 	.short	(.L_21 - .L_20)
	.align		4
.L_20:
        /*007c*/ 	.word	index@(_Z21MatAdd_Cluster_StaticPKfS0_Pfi)
        /*0080*/ 	.word	0x00000000


	//----- nvinfo : EIATTR_MIN_STACK_SIZE
	.align		4
.L_21:
        /*0084*/ 	.byte	0x04, 0x12
        /*0086*/ 	.short	(.L_23 - .L_22)
	.align		4
.L_22:
        /*0088*/ 	.word	index@(_Z15MatAdd_StandardPKfS0_Pfi)
        /*008c*/ 	.word	0x00000000
.L_23:


//--------------------- .nv.compat                --------------------------
	.section	.nv.compat,"",@"SHT_CUDA_COMPAT_INFO"
	.align	4
        /*0000*/ 	.byte	0x02, 0x09, 0x00, 0x00, 0x02, 0x02, 0x01, 0x00, 0x02, 0x05, 0x05, 0x00, 0x03, 0x07, 0x01, 0x01
        /*0010*/ 	.byte	0x02, 0x03, 0x00, 0x00, 0x02, 0x06, 0x01, 0x00, 0x04, 0x0b, 0x08, 0x00, 0x09, 0x00, 0x00, 0x00
        /*0020*/ 	.byte	0x00, 0x00, 0x00, 0x00


//--------------------- .nv.info._Z23MatAdd_BlocksAsClustersPKfS0_Pfi --------------------------
	.section	.nv.info._Z23MatAdd_BlocksAsClustersPKfS0_Pfi,"",@"SHT_CUDA_INFO"
	.sectionflags	@""
	.align	4


	//----- nvinfo : EIATTR_BLOCKS_ARE_CLUSTERS
	.align		4
        /*0000*/ 	.byte	0x01, 0x5b
	.zero		2


	//----- nvinfo : EIATTR_CUDA_API_VERSION
	.align		4
        /*0004*/ 	.byte	0x04, 0x37
        /*0006*/ 	.short	(.L_25 - .L_24)
.L_24:
        /*0008*/ 	.word	0x00000082


	//----- nvinfo : EIATTR_KPARAM_INFO
	.align		4
.L_25:
        /*000c*/ 	.byte	0x04, 0x17
        /*000e*/ 	.short	(.L_27 - .L_26)
.L_26:
        /*0010*/ 	.word	0x00000000
        /*0014*/ 	.short	0x0003
        /*0016*/ 	.short	0x0018
        /*0018*/ 	.byte	0x00, 0xf0, 0x11, 0x00


	//----- nvinfo : EIATTR_KPARAM_INFO
	.align		4
.L_27:
        /*001c*/ 	.byte	0x04, 0x17
        /*001e*/ 	.short	(.L_29 - .L_28)
.L_28:
        /*0020*/ 	.word	0x00000000
        /*0024*/ 	.short	0x0002
        /*0026*/ 	.short	0x0010
        /*0028*/ 	.byte	0x00, 0xf5, 0x21, 0x00


	//----- nvinfo : EIATTR_KPARAM_INFO
	.align		4
.L_29:
        /*002c*/ 	.byte	0x04, 0x17
        /*002e*/ 	.short	(.L_31 - .L_30)
.L_30:
        /*0030*/ 	.word	0x00000000
        /*0034*/ 	.short	0x0001
        /*0036*/ 	.short	0x0008
        /*0038*/ 	.byte	0x00, 0xf5, 0x21, 0x00


	//----- nvinfo : EIATTR_KPARAM_INFO
	.align		4
.L_31:
        /*003c*/ 	.byte	0x04, 0x17
        /*003e*/ 	.short	(.L_33 - .L_32)
.L_32:
        /*0040*/ 	.word	0x00000000
        /*0044*/ 	.short	0x0000
        /*0046*/ 	.short	0x0000
        /*0048*/ 	.byte	0x00, 0xf5, 0x21, 0x00


	//----- nvinfo : EIATTR_CTA_PER_CLUSTER
	.align		4
.L_33:
        /*004c*/ 	.byte	0x04, 0x3d
        /*004e*/ 	.short	(.L_35 - .L_34)
.L_34:
        /*0050*/ 	.word	0x00000002
        /*0054*/ 	.word	0x00000001
        /*0058*/ 	.word	0x00000001


	//----- nvinfo : EIATTR_SPARSE_MMA_MASK
	.align		4
.L_35:
        /*005c*/ 	.byte	0x03, 0x50
        /*005e*/ 	.short	0x0000


	//----- nvinfo : EIATTR_MAXREG_COUNT
	.align		4
        /*0060*/ 	.byte	0x03, 0x1b
        /*0062*/ 	.short	0x00ff


	//----- nvinfo : EIATTR_MERCURY_ISA_VERSION
	.align		4
        /*0064*/ 	.byte	0x03, 0x5f
        /*0066*/ 	.short	0x0101


	//----- nvinfo : EIATTR_VRC_CTA_INIT_COUNT
	.align		4
        /*0068*/ 	.byte	0x02, 0x4a
	.zero		1
	.zero		1


	//----- nvinfo : EIATTR_EXIT_INSTR_OFFSETS
	.align		4
        /*006c*/ 	.byte	0x04, 0x1c
        /*006e*/ 	.short	(.L_37 - .L_36)


	//   ....[0]....
.L_36:
        /*0070*/ 	.word	0x000000a0


	//   ....[1]....
        /*0074*/ 	.word	0x00000170


	//----- nvinfo : EIATTR_REQNTID
	.align		4
.L_37:
        /*0078*/ 	.byte	0x04, 0x10
        /*007a*/ 	.short	(.L_39 - .L_38)
.L_38:
        /*007c*/ 	.word	0x00000010
        /*0080*/ 	.word	0x00000010
        /*0084*/ 	.word	0x00000001


	//----- nvinfo : EIATTR_CBANK_PARAM_SIZE
	.align		4
.L_39:
        /*0088*/ 	.byte	0x03, 0x19
        /*008a*/ 	.short	0x001c


	//----- nvinfo : EIATTR_PARAM_CBANK
	.align		4
        /*008c*/ 	.byte	0x04, 0x0a
        /*008e*/ 	.short	(.L_41 - .L_40)
	.align		4
.L_40:
        /*0090*/ 	.word	index@(.nv.constant0._Z23MatAdd_BlocksAsClustersPKfS0_Pfi)
        /*0094*/ 	.short	0x0380
        /*0096*/ 	.short	0x001c


	//----- nvinfo : EIATTR_SW_WAR
	.align		4
.L_41:
        /*0098*/ 	.byte	0x04, 0x36
        /*009a*/ 	.short	(.L_43 - .L_42)
.L_42:
        /*009c*/ 	.word	0x00000008
.L_43:


//--------------------- .nv.info._Z22MatAdd_Cluster_DynamicPKfS0_Pfi --------------------------
	.section	.nv.info._Z22MatAdd_Cluster_DynamicPKfS0_Pfi,"",@"SHT_CUDA_INFO"
	.sectionflags	@""
	.align	4


	//----- nvinfo : EIATTR_CUDA_API_VERSION
	.align		4
        /*0000*/ 	.byte	0x04, 0x37
        /*0002*/ 	.short	(.L_45 - .L_44)
.L_44:
        /*0004*/ 	.word	0x00000082


	//----- nvinfo : EIATTR_KPARAM_INFO
	.align		4
.L_45:
        /*0008*/ 	.byte	0x04, 0x17
        /*000a*/ 	.short	(.L_47 - .L_46)
.L_46:
        /*000c*/ 	.word	0x00000000
        /*0010*/ 	.short	0x0003
        /*0012*/ 	.short	0x0018
        /*0014*/ 	.byte	0x00, 0xf0, 0x11, 0x00


	//----- nvinfo : EIATTR_KPARAM_INFO
	.align		4
.L_47:
        /*0018*/ 	.byte	0x04, 0x17
        /*001a*/ 	.short	(.L_49 - .L_48)
.L_48:
        /*001c*/ 	.word	0x00000000
        /*0020*/ 	.short	0x0002
        /*0022*/ 	.short	0x0010
        /*0024*/ 	.byte	0x00, 0xf5, 0x21, 0x00


	//----- nvinfo : EIATTR_KPARAM_INFO
	.align		4
.L_49:
        /*0028*/ 	.byte	0x04, 0x17
        /*002a*/ 	.short	(.L_51 - .L_50)
.L_50:
        /*002c*/ 	.word	0x00000000
        /*0030*/ 	.short	0x0001
        /*0032*/ 	.short	0x0008
        /*0034*/ 	.byte	0x00, 0xf5, 0x21, 0x00


	//----- nvinfo : EIATTR_KPARAM_INFO
	.align		4
.L_51:
        /*0038*/ 	.byte	0x04, 0x17
        /*003a*/ 	.short	(.L_53 - .L_52)
.L_52:
        /*003c*/ 	.word	0x00000000
        /*0040*/ 	.short	0x0000
        /*0042*/ 	.short	0x0000
        /*0044*/ 	.byte	0x00, 0xf5, 0x21, 0x00


	//----- nvinfo : EIATTR_SPARSE_MMA_MASK
	.align		4
.L_53:
        /*0048*/ 	.byte	0x03, 0x50
        /*004a*/ 	.short	0x0000


	//----- nvinfo : EIATTR_MAXREG_COUNT
	.align		4
        /*004c*/ 	.byte	0x03, 0x1b
        /*004e*/ 	.short	0x00ff


	//----- nvinfo : EIATTR_MERCURY_ISA_VERSION
	.align		4
        /*0050*/ 	.byte	0x03, 0x5f
        /*0052*/ 	.short	0x0101


	//----- nvinfo : EIATTR_VRC_CTA_INIT_COUNT
	.align		4
        /*0054*/ 	.byte	0x02, 0x4a
	.zero		1
	.zero		1


	//----- nvinfo : EIATTR_EXIT_INSTR_OFFSETS
	.align		4
        /*0058*/ 	.byte	0x04, 0x1c
        /*005a*/ 	.short	(.L_55 - .L_54)


	//   ....[0]....
.L_54:
        /*005c*/ 	.word	0x000000c0


	//   ....[1]....
        /*0060*/ 	.word	0x00000190


	//----- nvinfo : EIATTR_CBANK_PARAM_SIZE
	.align		4
.L_55:
        /*0064*/ 	.byte	0x03, 0x19
        /*0066*/ 	.short	0x001c


	//----- nvinfo : EIATTR_PARAM_CBANK
	.align		4
        /*0068*/ 	.byte	0x04, 0x0a
        /*006a*/ 	.short	(.L_57 - .L_56)
	.align		4
.L_56:
        /*006c*/ 	.word	index@(.nv.constant0._Z22MatAdd_Cluster_DynamicPKfS0_Pfi)
        /*0070*/ 	.short	0x0380
        /*0072*/ 	.short	0x001c


	//----- nvinfo : EIATTR_SW_WAR
	.align		4
.L_57:
        /*0074*/ 	.byte	0x04, 0x36
        /*0076*/ 	.short	(.L_59 - .L_58)
.L_58:
        /*0078*/ 	.word	0x00000008
.L_59:


//--------------------- .nv.info._Z21MatAdd_Cluster_StaticPKfS0_Pfi --------------------------
	.section	.nv.info._Z21MatAdd_Cluster_StaticPKfS0_Pfi,"",@"SHT_CUDA_INFO"
	.sectionflags	@""
	.align	4


	//----- nvinfo : EIATTR_CUDA_API_VERSION
	.align		4
        /*0000*/ 	.byte	0x04, 0x37
        /*0002*/ 	.short	(.L_61 - .L_60)
.L_60:
        /*0004*/ 	.word	0x00000082


	//----- nvinfo : EIATTR_KPARAM_INFO
	.align		4
.L_61:
        /*0008*/ 	.byte	0x04, 0x17
        /*000a*/ 	.short	(.L_63 - .L_62)
.L_62:
        /*000c*/ 	.word	0x00000000
        /*0010*/ 	.short	0x0003
        /*0012*/ 	.short	0x0018
        /*0014*/ 	.byte	0x00, 0xf0, 0x11, 0x00


	//----- nvinfo : EIATTR_KPARAM_INFO
	.align		4
.L_63:
        /*0018*/ 	.byte	0x04, 0x17
        /*001a*/ 	.short	(.L_65 - .L_64)
.L_64:
        /*001c*/ 	.word	0x00000000
        /*0020*/ 	.short	0x0002
        /*0022*/ 	.short	0x0010
        /*0024*/ 	.byte	0x00, 0xf5, 0x21, 0x00


	//----- nvinfo : EIATTR_KPARAM_INFO
	.align		4
.L_65:
        /*0028*/ 	.byte	0x04, 0x17
        /*002a*/ 	.short	(.L_67 - .L_66)
.L_66:
        /*002c*/ 	.word	0x00000000
        /*0030*/ 	.short	0x0001
        /*0032*/ 	.short	0x0008
        /*0034*/ 	.byte	0x00, 0xf5, 0x21, 0x00


	//----- nvinfo : EIATTR_KPARAM_INFO
	.align		4
.L_67:
        /*0038*/ 	.byte	0x04, 0x17
        /*003a*/ 	.short	(.L_69 - .L_68)
.L_68:
        /*003c*/ 	.word	0x00000000
        /*0040*/ 	.short	0x0000
        /*0042*/ 	.short	0x0000
        /*0044*/ 	.byte	0x00, 0xf5, 0x21, 0x00


	//----- nvinfo : EIATTR_EXPLICIT_CLUSTER
	.align		4
.L_69:
        /*0048*/ 	.byte	0x01, 0x3e
	.zero		2


	//----- nvinfo : EIATTR_CTA_PER_CLUSTER
	.align		4
        /*004c*/ 	.byte	0x04, 0x3d
        /*004e*/ 	.short	(.L_71 - .L_70)
.L_70:
        /*0050*/ 	.word	0x00000002
        /*0054*/ 	.word	0x00000001
        /*0058*/ 	.word	0x00000001


	//----- nvinfo : EIATTR_SPARSE_MMA_MASK
	.align		4
.L_71:
        /*005c*/ 	.byte	0x03, 0x50
        /*005e*/ 	.short	0x0000


	//----- nvinfo : EIATTR_MAXREG_COUNT
	.align		4
        /*0060*/ 	.byte	0x03, 0x1b
        /*0062*/ 	.short	0x00ff


	//----- nvinfo : EIATTR_MERCURY_ISA_VERSION
	.align		4
        /*0064*/ 	.byte	0x03, 0x5f
        /*0066*/ 	.short	0x0101


	//----- nvinfo : EIATTR_VRC_CTA_INIT_COUNT
	.align		4
        /*0068*/ 	.byte	0x02, 0x4a
	.zero		1
	.zero		1


	//----- nvinfo : EIATTR_EXIT_INSTR_OFFSETS
	.align		4
        /*006c*/ 	.byte	0x04, 0x1c
        /*006e*/ 	.short	(.L_73 - .L_72)


	//   ....[0]....
.L_72:
        /*0070*/ 	.word	0x000000c0


	//   ....[1]....
        /*0074*/ 	.word	0x00000190


	//----- nvinfo : EIATTR_CBANK_PARAM_SIZE
	.align		4
.L_73:
        /*0078*/ 	.byte	0x03, 0x19
        /*007a*/ 	.short	0x001c


	//----- nvinfo : EIATTR_PARAM_CBANK
	.align		4
        /*007c*/ 	.byte	0x04, 0x0a
        /*007e*/ 	.short	(.L_75 - .L_74)
	.align		4
.L_74:
        /*0080*/ 	.word	index@(.nv.constant0._Z21MatAdd_Cluster_StaticPKfS0_Pfi)
        /*0084*/ 	.short	0x0380
        /*0086*/ 	.short	0x001c


	//----- nvinfo : EIATTR_SW_WAR
	.align		4
.L_75:
        /*0088*/ 	.byte	0x04, 0x36
        /*008a*/ 	.short	(.L_77 - .L_76)
.L_76:
        /*008c*/ 	.word	0x00000008
.L_77:


//--------------------- .nv.info._Z15MatAdd_StandardPKfS0_Pfi --------------------------
	.section	.nv.info._Z15MatAdd_StandardPKfS0_Pfi,"",@"SHT_CUDA_INFO"
	.sectionflags	@""
	.align	4


	//----- nvinfo : EIATTR_CUDA_API_VERSION
	.align		4
        /*0000*/ 	.byte	0x04, 0x37
        /*0002*/ 	.short	(.L_79 - .L_78)
.L_78:
        /*0004*/ 	.word	0x00000082


	//----- nvinfo : EIATTR_KPARAM_INFO
	.align		4
.L_79:
        /*0008*/ 	.byte	0x04, 0x17
        /*000a*/ 	.short	(.L_81 - .L_80)
.L_80:
        /*000c*/ 	.word	0x00000000
        /*0010*/ 	.short	0x0003
        /*0012*/ 	.short	0x0018
        /*0014*/ 	.byte	0x00, 0xf0, 0x11, 0x00


	//----- nvinfo : EIATTR_KPARAM_INFO
	.align		4
.L_81:
        /*0018*/ 	.byte	0x04, 0x17
        /*001a*/ 	.short	(.L_83 - .L_82)
.L_82:
        /*001c*/ 	.word	0x00000000
        /*0020*/ 	.short	0x0002
        /*0022*/ 	.short	0x0010
        /*0024*/ 	.byte	0x00, 0xf5, 0x21, 0x00


	//----- nvinfo : EIATTR_KPARAM_INFO
	.align		4
.L_83:
        /*0028*/ 	.byte	0x04, 0x17
        /*002a*/ 	.short	(.L_85 - .L_84)
.L_84:
        /*002c*/ 	.word	0x00000000
        /*0030*/ 	.short	0x0001
        /*0032*/ 	.short	0x0008
        /*0034*/ 	.byte	0x00, 0xf5, 0x21, 0x00


	//----- nvinfo : EIATTR_KPARAM_INFO
	.align		4
.L_85:
        /*0038*/ 	.byte	0x04, 0x17
        /*003a*/ 	.short	(.L_87 - .L_86)
.L_86:
        /*003c*/ 	.word	0x00000000
        /*0040*/ 	.short	0x0000
        /*0042*/ 	.short	0x0000
        /*0044*/ 	.byte	0x00, 0xf5, 0x21, 0x00


	//----- nvinfo : EIATTR_SPARSE_MMA_MASK
	.align		4
.L_87:
        /*0048*/ 	.byte	0x03, 0x50
        /*004a*/ 	.short	0x0000


	//----- nvinfo : EIATTR_MAXREG_COUNT
	.align		4
        /*004c*/ 	.byte	0x03, 0x1b
        /*004e*/ 	.short	0x00ff


	//----- nvinfo : EIATTR_MERCURY_ISA_VERSION
	.align		4
        /*0050*/ 	.byte	0x03, 0x5f
        /*0052*/ 	.short	0x0101


	//----- nvinfo : EIATTR_VRC_CTA_INIT_COUNT
	.align		4
        /*0054*/ 	.byte	0x02, 0x4a
	.zero		1
	.zero		1


	//----- nvinfo : EIATTR_EXIT_INSTR_OFFSETS
	.align		4
        /*0058*/ 	.byte	0x04, 0x1c
        /*005a*/ 	.short	(.L_89 - .L_88)


	//   ....[0]....
.L_88:
        /*005c*/ 	.word	0x000000c0


	//   ....[1]....
        /*0060*/ 	.word	0x00000190


	//----- nvinfo : EIATTR_CBANK_PARAM_SIZE
	.align		4
.L_89:
        /*0064*/ 	.byte	0x03, 0x19
        /*0066*/ 	.short	0x001c


	//----- nvinfo : EIATTR_PARAM_CBANK
	.align		4
        /*0068*/ 	.byte	0x04, 0x0a
        /*006a*/ 	.short	(.L_91 - .L_90)
	.align		4
.L_90:
        /*006c*/ 	.word	index@(.nv.constant0._Z15MatAdd_StandardPKfS0_Pfi)
        /*0070*/ 	.short	0x0380
        /*0072*/ 	.short	0x001c


	//----- nvinfo : EIATTR_SW_WAR
	.align		4
.L_91:
        /*0074*/ 	.byte	0x04, 0x36
        /*0076*/ 	.short	(.L_93 - .L_92)
.L_92:
        /*0078*/ 	.word	0x00000008
.L_93:


//--------------------- .nv.callgraph             --------------------------
	.section	.nv.callgraph,"",@"SHT_CUDA_CALLGRAPH"
	.align	4
	.sectionentsize	8
	.align		4
        /*0000*/ 	.word	0x00000000
	.align		4
        /*0004*/ 	.word	0xffffffff
	.align		4
        /*0008*/ 	.word	0x00000000
	.align		4
        /*000c*/ 	.word	0xfffffffe
	.align		4
        /*0010*/ 	.word	0x00000000
	.align		4
        /*0014*/ 	.word	0xfffffffd
	.align		4
        /*0018*/ 	.word	0x00000000
	.align		4
        /*001c*/ 	.word	0xfffffffc


//--------------------- .text._Z23MatAdd_BlocksAsClustersPKfS0_Pfi --------------------------
	.section	.text._Z23MatAdd_BlocksAsClustersPKfS0_Pfi,"ax",@progbits
	.align	128
        .global         _Z23MatAdd_BlocksAsClustersPKfS0_Pfi
        .type           _Z23MatAdd_BlocksAsClustersPKfS0_Pfi,@function
        .size           _Z23MatAdd_BlocksAsClustersPKfS0_Pfi,(.L_x_4 - _Z23MatAdd_BlocksAsClustersPKfS0_Pfi)
        .other          _Z23MatAdd_BlocksAsClustersPKfS0_Pfi,@"STO_CUDA_ENTRY STV_DEFAULT"
_Z23MatAdd_BlocksAsClustersPKfS0_Pfi:
.text._Z23MatAdd_BlocksAsClustersPKfS0_Pfi:
[----:B------:R-:W-:Y:S01]  /*0000*/  LDC R1, c[0x0][0x37c] ;  /* 0x0000df00ff017b82 */ /* 0x000fe20000000800 */
[----:B------:R-:W0:Y:S01]  /*0010*/  S2R R0, SR_CTAID.X ;  /* 0x0000000000007919 */ /* 0x000e220000002500 */
[----:B------:R-:W1:Y:S01]  /*0020*/  LDCU UR6, c[0x0][0x398] ;  /* 0x00007300ff0677ac */ /* 0x000e620008000800 */
[----:B------:R-:W0:Y:S01]  /*0030*/  S2R R3, SR_TID.X ;  /* 0x0000000000037919 */ /* 0x000e220000002100 */
[----:B------:R-:W2:Y:S01]  /*0040*/  S2R R7, SR_CTAID.Y ;  /* 0x0000000000077919 */ /* 0x000ea20000002600 */
[----:B------:R-:W2:Y:S01]  /*0050*/  S2R R2, SR_TID.Y ;  /* 0x0000000000027919 */ /* 0x000ea20000002200 */
[----:B0-----:R-:W-:Y:S02]  /*0060*/  LEA R0, R0, R3, 0x4 ;  /* 0x0000000300007211 */ /* 0x001fe400078e20ff */
[----:B--2---:R-:W-:-:S04]  /*0070*/  LEA R7, R7, R2, 0x4 ;  /* 0x0000000207077211 */ /* 0x004fc800078e20ff */
[----:B------:R-:W-:-:S04]  /*0080*/  VIMNMX R2, PT, PT, R0, R7, !PT ;  /* 0x0000000700027248 */ /* 0x000fc80007fe0100 */
[----:B-1----:R-:W-:-:S13]  /*0090*/  ISETP.GE.AND P0, PT, R2, UR6, PT ;  /* 0x0000000602007c0c */ /* 0x002fda000bf06270 */
[----:B------:R-:W-:Y:S05]  /*00a0*/  @P0 EXIT ;  /* 0x000000000000094d */ /* 0x000fea0003800000 */
[----:B------:R-:W0:Y:S01]  /*00b0*/  LDC.64 R2, c[0x0][0x380] ;  /* 0x0000e000ff027b82 */ /* 0x000e220000000a00 */
[----:B------:R-:W1:Y:S01]  /*00c0*/  LDCU.64 UR4, c[0x0][0x358] ;  /* 0x00006b00ff0477ac */ /* 0x000e620008000a00 */
[----:B------:R-:W-:-:S06]  /*00d0*/  IMAD R9, R7, UR6, R0 ;  /* 0x0000000607097c24 */ /* 0x000fcc000f8e0200 */
[----:B------:R-:W2:Y:S08]  /*00e0*/  LDC.64 R4, c[0x0][0x388] ;  /* 0x0000e200ff047b82 */ /* 0x000eb00000000a00 */
[----:B------:R-:W3:Y:S01]  /*00f0*/  LDC.64 R6, c[0x0][0x390] ;  /* 0x0000e400ff067b82 */ /* 0x000ee20000000a00 */
[----:B0-----:R-:W-:-:S06]  /*0100*/  IMAD.WIDE R2, R9, 0x4, R2 ;  /* 0x0000000409027825 */ /* 0x001fcc00078e0202 */
[----:B-1----:R-:W4:Y:S01]  /*0110*/  LDG.E.CONSTANT R2, desc[UR4][R2.64] ;  /* 0x0000000402027981 */ /* 0x002f22000c1e9900 */
[----:B--2---:R-:W-:-:S06]  /*0120*/  IMAD.WIDE R4, R9, 0x4, R4 ;  /* 0x0000000409047825 */ /* 0x004fcc00078e0204 */
[----:B------:R-:W4:Y:S01]  /*0130*/  LDG.E.CONSTANT R5, desc[UR4][R4.64] ;  /* 0x0000000404057981 */ /* 0x000f22000c1e9900 */
[----:B---3--:R-:W-:-:S04]  /*0140*/  IMAD.WIDE R6, R9, 0x4, R6 ;  /* 0x0000000409067825 */ /* 0x008fc800078e0206 */
[----:B----4-:R-:W-:-:S05]  /*0150*/  FADD R9, R2, R5 ;  /* 0x0000000502097221 */ /* 0x010fca0000000000 */
[----:B------:R-:W-:Y:S01]  /*0160*/  STG.E desc[UR4][R6.64], R9 ;  /* 0x0000000906007986 */ /* 0x000fe2000c101904 */
[----:B------:R-:W-:Y:S05]  /*0170*/  EXIT ;  /* 0x000000000000794d */ /* 0x000fea0003800000 */
.L_x_0:
[----:B------:R-:W-:-:S00]  /*0180*/  BRA `(.L_x_0) ;  /* 0xfffffffc00fc7947 */ /* 0x000fc0000383ffff */
[----:B------:R-:W-:-:S00]  /*0190*/  NOP ;  /* 0x0000000000007918 */ /* 0x000fc00000000000 */
        /* <DEDUP_REMOVED lines=14> */
.L_x_4:


//--------------------- .text._Z22MatAdd_Cluster_DynamicPKfS0_Pfi --------------------------
	.section	.text._Z22MatAdd_Cluster_DynamicPKfS0_Pfi,"ax",@progbits
	.align	128
        .global         _Z22MatAdd_Cluster_DynamicPKfS0_Pfi
        .type           _Z22MatAdd_Cluster_DynamicPKfS0_Pfi,@function
        .size           _Z22MatAdd_Cluster_DynamicPKfS0_Pfi,(.L_x_5 - _Z22MatAdd_Cluster_DynamicPKfS0_Pfi)
        .other          _Z22MatAdd_Cluster_DynamicPKfS0_Pfi,@"STO_CUDA_ENTRY STV_DEFAULT"
_Z22MatAdd_Cluster_DynamicPKfS0_Pfi:
.text._Z22MatAdd_Cluster_DynamicPKfS0_Pfi:
[----:B------:R-:W-:Y:S01]  /*0000*/  LDC R1, c[0x0][0x37c] ;  /* 0x0000df00ff017b82 */ /* 0x000fe20000000800 */
[----:B------:R-:W0:Y:S07]  /*0010*/  S2R R3, SR_TID.X ;  /* 0x0000000000037919 */ /* 0x000e2e0000002100 */
[----:B------:R-:W0:Y:S01]  /*0020*/  LDC R0, c[0x0][0x360] ;  /* 0x0000d800ff007b82 */ /* 0x000e220000000800 */
[----:B------:R-:W1:Y:S01]  /*0030*/  LDCU UR6, c[0x0][0x398] ;  /* 0x00007300ff0677ac */ /* 0x000e620008000800 */
[----:B------:R-:W2:Y:S06]  /*0040*/  S2R R2, SR_TID.Y ;  /* 0x0000000000027919 */ /* 0x000eac0000002200 */
[----:B------:R-:W0:Y:S08]  /*0050*/  S2UR UR4, SR_CTAID.X ;  /* 0x00000000000479c3 */ /* 0x000e300000002500 */
[----:B------:R-:W2:Y:S08]  /*0060*/  S2UR UR5, SR_CTAID.Y ;  /* 0x00000000000579c3 */ /* 0x000eb00000002600 */
[----:B------:R-:W2:Y:S01]  /*0070*/  LDC R7, c[0x0][0x364] ;  /* 0x0000d900ff077b82 */ /* 0x000ea20000000800 */
[----:B0-----:R-:W-:-:S02]  /*0080*/  IMAD R0, R0, UR4, R3 ;  /* 0x0000000400007c24 */ /* 0x001fc4000f8e0203 */
[----:B--2---:R-:W-:-:S05]  /*0090*/  IMAD R7, R7, UR5, R2 ;  /* 0x0000000507077c24 */ /* 0x004fca000f8e0202 */
        /* <DEDUP_REMOVED lines=16> */
.L_x_1:
        /* <DEDUP_REMOVED lines=14> */
.L_x_5:


//--------------------- .text._Z21MatAdd_Cluster_StaticPKfS0_Pfi --------------------------
	.section	.text._Z21MatAdd_Cluster_StaticPKfS0_Pfi,"ax",@progbits
	.align	128
        .global         _Z21MatAdd_Cluster_StaticPKfS0_Pfi
        .type           _Z21MatAdd_Cluster_StaticPKfS0_Pfi,@function
        .size           _Z21MatAdd_Cluster_StaticPKfS0_Pfi,(.L_x_6 - _Z21MatAdd_Cluster_StaticPKfS0_Pfi)
        .other          _Z21MatAdd_Cluster_StaticPKfS0_Pfi,@"STO_CUDA_ENTRY STV_DEFAULT"
_Z21MatAdd_Cluster_StaticPKfS0_Pfi:
.text._Z21MatAdd_Cluster_StaticPKfS0_Pfi:
        /* <DEDUP_REMOVED lines=26> */
.L_x_2:
        /* <DEDUP_REMOVED lines=14> */
.L_x_6:


//--------------------- .text._Z15MatAdd_StandardPKfS0_Pfi --------------------------
	.section	.text._Z15MatAdd_StandardPKfS0_Pfi,"ax",@progbits
	.align	128
        .global         _Z15MatAdd_StandardPKfS0_Pfi
        .type           _Z15MatAdd_StandardPKfS0_Pfi,@function
        .size           _Z15MatAdd_StandardPKfS0_Pfi,(.L_x_7 - _Z15MatAdd_StandardPKfS0_Pfi)
        .other          _Z15MatAdd_StandardPKfS0_Pfi,@"STO_CUDA_ENTRY STV_DEFAULT"
_Z15MatAdd_StandardPKfS0_Pfi:
.text._Z15MatAdd_StandardPKfS0_Pfi:
        /* <DEDUP_REMOVED lines=26> */
.L_x_3:
        /* <DEDUP_REMOVED lines=14> */
.L_x_7:


//--------------------- .nv.shared.reserved.0     --------------------------
	.section	.nv.shared.reserved.0,"aw",@nobits
	.weak		__nv_reservedSMEM_offset_0_alias
	.size		__nv_reservedSMEM_offset_0_alias, 0, 64
	.other		__nv_reservedSMEM_offset_0_alias,@"STO_CUDA_RESERVED_SHARED STV_DEFAULT"
__nv_reservedSMEM_offset_0_alias:
	.zero		0
	.zero		64


//--------------------- .nv.constant0._Z23MatAdd_BlocksAsClustersPKfS0_Pfi --------------------------
	.section	.nv.constant0._Z23MatAdd_BlocksAsClustersPKfS0_Pfi,"a",@progbits
	.sectionflags	@""
	.align	4
.nv.constant0._Z23MatAdd_BlocksAsClustersPKfS0_Pfi:
	.zero		924


//--------------------- .nv.constant0._Z22MatAdd_Cluster_DynamicPKfS0_Pfi --------------------------
	.section	.nv.constant0._Z22MatAdd_Cluster_DynamicPKfS0_Pfi,"a",@progbits
	.sectionflags	@""
	.align	4
.nv.constant0._Z22MatAdd_Cluster_DynamicPKfS0_Pfi:
	.zero		924


//--------------------- .nv.constant0._Z21MatAdd_Cluster_StaticPKfS0_Pfi --------------------------
	.section	.nv.constant0._Z21MatAdd_Cluster_StaticPKfS0_Pfi,"a",@progbits
	.sectionflags	@""
	.align	4
.nv.constant0._Z21MatAdd_Cluster_StaticPKfS0_Pfi:
	.zero		924


//--------------------- .nv.constant0._Z15MatAdd_StandardPKfS0_Pfi --------------------------
	.section	.nv.constant0._Z15MatAdd_StandardPKfS0_Pfi,"a",@progbits
	.sectionflags	@""
	.align	4
.nv.constant0._Z15MatAdd_StandardPKfS0_Pfi:
	.zero		924


//--------------------- SYMBOLS --------------------------

	.type		.nv.reservedSmem.offset0,@object
	.size		.nv.reservedSmem.offset0,0x4
